//
// Generated by NVIDIA NVVM Compiler
//
// Compiler Build ID: CL-36424714
// Cuda compilation tools, release 13.0, V13.0.88
// Based on NVVM 20.0.0
//

.version 9.0
.target sm_100
.address_size 64

	// .globl	_Z10nn_SigmoidPfi

.visible .entry _Z10nn_SigmoidPfi(
	.param .u64 .ptr .align 1 _Z10nn_SigmoidPfi_param_0,
	.param .u32 _Z10nn_SigmoidPfi_param_1
)
{
	.reg .b32 	%r<4>;
	.reg .b32 	%f<15>;
	.reg .b64 	%rd<5>;

	ld.param.u64 	%rd1, [_Z10nn_SigmoidPfi_param_0];
	cvta.to.global.u64 	%rd2, %rd1;
	mov.u32 	%r1, %tid.x;
	mul.wide.u32 	%rd3, %r1, 4;
	add.s64 	%rd4, %rd2, %rd3;
	ld.global.f32 	%f1, [%rd4];
	fma.rn.f32 	%f2, %f1, 0fBBBB989D, 0f3F000000;
	cvt.sat.f32.f32 	%f3, %f2;
	mov.f32 	%f4, 0f4B400001;
	mov.f32 	%f5, 0f437C0000;
	fma.rm.f32 	%f6, %f3, %f5, %f4;
	add.f32 	%f7, %f6, 0fCB40007F;
	neg.f32 	%f8, %f7;
	fma.rn.f32 	%f9, %f1, 0fBFB8AA3B, %f8;
	fma.rn.f32 	%f10, %f1, 0fB2A57060, %f9;
	mov.b32 	%r2, %f6;
	shl.b32 	%r3, %r2, 23;
	mov.b32 	%f11, %r3;
	ex2.approx.ftz.f32 	%f12, %f10;
	fma.rn.f32 	%f13, %f12, %f11, 0f3F800000;
	rcp.rn.f32 	%f14, %f13;
	st.global.f32 	[%rd4], %f14;
	ret;

}


// ===== COMPILED SASS (sm_100) =====

	.target	sm_100

	.elftype	@"ET_EXEC"


//--------------------- .note.nv.tkinfo           --------------------------
	.section	.note.nv.tkinfo,"",@"SHT_NOTE"
	.sectionflags	@"SHF_NOTE_NV_TKINFO"
	.tkinfo
        /*0018*/ 	.word	0x00000002
        /*0030*/ 	.string	""
        /*0030*/ 	.string	"ptxas"
        /*0030*/ 	.string	"Cuda compilation tools, release 13.0, V13.0.88"
        /*0030*/ 	.string	"Build cuda_13.0.r13.0/compiler.36424714_0"
        /*0030*/ 	.string	"-arch sm_100 -m 64 "



//--------------------- .note.nv.cuinfo           --------------------------
	.section	.note.nv.cuinfo,"",@"SHT_NOTE"
	.sectionflags	@"SHF_NOTE_NV_CUINFO"
        /*0018*/ 	.short	0x0002
        /*001a*/ 	.short	0x0064
        /*001c*/ 	.short	0x0082
	.zero		2


//--------------------- .nv.info                  --------------------------
	.section	.nv.info,"",@"SHT_CUDA_INFO"
	.align	4


	//----- nvinfo : EIATTR_REGCOUNT
	.align		4
        /*0000*/ 	.byte	0x04, 0x2f
        /*0002*/ 	.short	(.L_1 - .L_0)
	.align		4
.L_0:
        /*0004*/ 	.word	index@(_Z10nn_SigmoidPfi)
        /*0008*/ 	.word	0x0000000f


	//----- nvinfo : EIATTR_FRAME_SIZE
	.align		4
.L_1:
        /*000c*/ 	.byte	0x04, 0x11
        /*000e*/ 	.short	(.L_3 - .L_2)
	.align		4
.L_2:
        /*0010*/ 	.word	index@($__internal_0_$__cuda_sm20_rcp_rn_f32_slowpath)
        /*0014*/ 	.word	0x00000000


	//----- nvinfo : EIATTR_FRAME_SIZE
	.align		4
.L_3:
        /*0018*/ 	.byte	0x04, 0x11
        /*001a*/ 	.short	(.L_5 - .L_4)
	.align		4
.L_4:
        /*001c*/ 	.word	index@(_Z10nn_SigmoidPfi)
        /*0020*/ 	.word	0x00000000


	//----- nvinfo : EIATTR_MIN_STACK_SIZE
	.align		4
.L_5:
        /*0024*/ 	.byte	0x04, 0x12
        /*0026*/ 	.short	(.L_7 - .L_6)
	.align		4
.L_6:
        /*0028*/ 	.word	index@(_Z10nn_SigmoidPfi)
        /*002c*/ 	.word	0x00000000
.L_7:


//--------------------- .nv.compat                --------------------------
	.section	.nv.compat,"",@"SHT_CUDA_COMPAT_INFO"
	.align	4
        /*0000*/ 	.byte	0x02, 0x09, 0x00, 0x00, 0x02, 0x02, 0x01, 0x00, 0x02, 0x05, 0x05, 0x00, 0x03, 0x07, 0x01, 0x01
        /*0010*/ 	.byte	0x02, 0x03, 0x00, 0x00, 0x02, 0x06, 0x01, 0x00, 0x04, 0x0b, 0x08, 0x00, 0x09, 0x00, 0x00, 0x00
        /*0020*/ 	.byte	0x00, 0x00, 0x00, 0x00


//--------------------- .nv.info._Z10nn_SigmoidPfi --------------------------
	.section	.nv.info._Z10nn_SigmoidPfi,"",@"SHT_CUDA_INFO"
	.sectionflags	@""
	.align	4


	//----- nvinfo : EIATTR_CUDA_API_VERSION
	.align		4
        /*0000*/ 	.byte	0x04, 0x37
        /*0002*/ 	.short	(.L_9 - .L_8)
.L_8:
        /*0004*/ 	.word	0x00000082


	//----- nvinfo : EIATTR_KPARAM_INFO
	.align		4
.L_9:
        /*0008*/ 	.byte	0x04, 0x17
        /*000a*/ 	.short	(.L_11 - .L_10)
.L_10:
        /*000c*/ 	.word	0x00000000
        /*0010*/ 	.short	0x0001
        /*0012*/ 	.short	0x0008
        /*0014*/ 	.byte	0x00, 0xf0, 0x11, 0x00


	//----- nvinfo : EIATTR_KPARAM_INFO
	.align		4
.L_11:
        /*0018*/ 	.byte	0x04, 0x17
        /*001a*/ 	.short	(.L_13 - .L_12)
.L_12:
        /*001c*/ 	.word	0x00000000
        /*0020*/ 	.short	0x0000
        /*0022*/ 	.short	0x0000
        /*0024*/ 	.byte	0x00, 0xf5, 0x21, 0x00


	//----- nvinfo : EIATTR_SPARSE_MMA_MASK
	.align		4
.L_13:
        /*0028*/ 	.byte	0x03, 0x50
        /*002a*/ 	.short	0x0000


	//----- nvinfo : EIATTR_MAXREG_COUNT
	.align		4
        /*002c*/ 	.byte	0x03, 0x1b
        /*002e*/ 	.short	0x00ff


	//----- nvinfo : EIATTR_MERCURY_ISA_VERSION
	.align		4
        /*0030*/ 	.byte	0x03, 0x5f
        /*0032*/ 	.short	0x0101


	//----- nvinfo : EIATTR_VRC_CTA_INIT_COUNT
	.align		4
        /*0034*/ 	.byte	0x02, 0x4a
	.zero		1
	.zero		1


	//----- nvinfo : EIATTR_EXIT_INSTR_OFFSETS
	.align		4
        /*0038*/ 	.byte	0x04, 0x1c
        /*003a*/ 	.short	(.L_15 - .L_14)


	//   ....[0]....
.L_14:
        /*003c*/ 	.word	0x000001e0


	//----- nvinfo : EIATTR_CRS_STACK_SIZE
	.align		4
.L_15:
        /*0040*/ 	.byte	0x04, 0x1e
        /*0042*/ 	.short	(.L_17 - .L_16)
.L_16:
        /*0044*/ 	.word	0x00000000


	//----- nvinfo : EIATTR_CBANK_PARAM_SIZE
	.align		4
.L_17:
        /*0048*/ 	.byte	0x03, 0x19
        /*004a*/ 	.short	0x000c


	//----- nvinfo : EIATTR_PARAM_CBANK
	.align		4
        /*004c*/ 	.byte	0x04, 0x0a
        /*004e*/ 	.short	(.L_19 - .L_18)
	.align		4
.L_18:
        /*0050*/ 	.word	index@(.nv.constant0._Z10nn_SigmoidPfi)
        /*0054*/ 	.short	0x0380
        /*0056*/ 	.short	0x000c


	//----- nvinfo : EIATTR_SW_WAR
	.align		4
.L_19:
        /*0058*/ 	.byte	0x04, 0x36
        /*005a*/ 	.short	(.L_21 - .L_20)
.L_20:
        /*005c*/ 	.word	0x00000008
.L_21:


//--------------------- .nv.callgraph             --------------------------
	.section	.nv.callgraph,"",@"SHT_CUDA_CALLGRAPH"
	.align	4
	.sectionentsize	8
	.align		4
        /*0000*/ 	.word	0x00000000
	.align		4
        /*0004*/ 	.word	0xffffffff
	.align		4
        /*0008*/ 	.word	0x00000000
	.align		4
        /*000c*/ 	.word	0xfffffffe
	.align		4
        /*0010*/ 	.word	0x00000000
	.align		4
        /*0014*/ 	.word	0xfffffffd
	.align		4
        /*0018*/ 	.word	0x00000000
	.align		4
        /*001c*/ 	.word	0xfffffffc


//--------------------- .text._Z10nn_SigmoidPfi   --------------------------
	.section	.text._Z10nn_SigmoidPfi,"ax",@progbits
	.align	128
        .global         _Z10nn_SigmoidPfi
        .type           _Z10nn_SigmoidPfi,@function
        .size           _Z10nn_SigmoidPfi,(.L_x_8 - _Z10nn_SigmoidPfi)
        .other          _Z10nn_SigmoidPfi,@"STO_CUDA_ENTRY STV_DEFAULT"
_Z10nn_SigmoidPfi:
.text._Z10nn_SigmoidPfi:
[----:B------:R-:W-:Y:S01]  /*0000*/  LDC R1, c[0x0][0x37c] ;  /* 0x0000df00ff017b82 */ /* 0x000fe20000000800 */
[----:B------:R-:W0:Y:S07]  /*0010*/  S2R R3, SR_TID.X ;  /* 0x0000000000037919 */ /* 0x000e2e0000002100 */
[----:B------:R-:W0:Y:S01]  /*0020*/  LDC.64 R4, c[0x0][0x380] ;  /* 0x0000e000ff047b82 */ /* 0x000e220000000a00 */
[----:B------:R-:W1:Y:S01]  /*0030*/  LDCU.64 UR4, c[0x0][0x358] ;  /* 0x00006b00ff0477ac */ /* 0x000e620008000a00 */
[----:B0-----:R-:W-:-:S05]  /*0040*/  IMAD.WIDE.U32 R4, R3, 0x4, R4 ;  /* 0x0000000403047825 */ /* 0x001fca00078e0004 */
[----:B-1----:R-:W2:Y:S01]  /*0050*/  LDG.E R0, desc[UR4][R4.64] ;  /* 0x0000000404007981 */ /* 0x002ea2000c1e1900 */
[----:B------:R-:W-:Y:S01]  /*0060*/  IMAD.MOV.U32 R3, RZ, RZ, 0x3bbb989d ;  /* 0x3bbb989dff037424 */ /* 0x000fe200078e00ff */
[----:B------:R-:W-:Y:S01]  /*0070*/  BSSY.RECONVERGENT B0, `(.L_x_0) ;  /* 0x0000015000007945 */ /* 0x000fe20003800200 */
[----:B------:R-:W-:Y:S02]  /*0080*/  IMAD.MOV.U32 R7, RZ, RZ, 0x437c0000 ;  /* 0x437c0000ff077424 */ /* 0x000fe400078e00ff */
[----:B--2---:R-:W-:-:S04]  /*0090*/  FFMA.SAT R2, R0, -R3, 0.5 ;  /* 0x3f00000000027423 */ /* 0x004fc80000002803 */
[----:B------:R-:W-:-:S04]  /*00a0*/  FFMA.RM R2, R2, R7, 12582913 ;  /* 0x4b40000102027423 */ /* 0x000fc80000004007 */
[C---:B------:R-:W-:Y:S01]  /*00b0*/  FADD R3, R2.reuse, -12583039 ;  /* 0xcb40007f02037421 */ /* 0x040fe20000000000 */
[----:B------:R-:W-:-:S03]  /*00c0*/  SHF.L.U32 R2, R2, 0x17, RZ ;  /* 0x0000001702027819 */ /* 0x000fc600000006ff */
[----:B------:R-:W-:-:S04]  /*00d0*/  FFMA R3, R0, -1.4426950216293334961, -R3 ;  /* 0xbfb8aa3b00037823 */ /* 0x000fc80000000803 */
[----:B------:R-:W-:-:S06]  /*00e0*/  FFMA R3, R0, -1.925963033500011079e-08, R3 ;  /* 0xb2a5706000037823 */ /* 0x000fcc0000000003 */
[----:B------:R-:W0:Y:S02]  /*00f0*/  MUFU.EX2 R3, R3 ;  /* 0x0000000300037308 */ /* 0x000e240000000800 */
[----:B0-----:R-:W-:-:S04]  /*0100*/  FFMA R0, R2, R3, 1 ;  /* 0x3f80000002007423 */ /* 0x001fc80000000003 */
[----:B------:R-:W-:-:S05]  /*0110*/  VIADD R2, R0, 0x1800000 ;  /* 0x0180000000027836 */ /* 0x000fca0000000000 */
[----:B------:R-:W-:-:S04]  /*0120*/  LOP3.LUT R2, R2, 0x7f800000, RZ, 0xc0, !PT ;  /* 0x7f80000002027812 */ /* 0x000fc800078ec0ff */
[----:B------:R-:W-:-:S13]  /*0130*/  ISETP.GT.U32.AND P0, PT, R2, 0x1ffffff, PT ;  /* 0x01ffffff0200780c */ /* 0x000fda0003f04070 */
[----:B------:R-:W-:Y:S05]  /*0140*/  @P0 BRA `(.L_x_1) ;  /* 0x00000000000c0947 */ /* 0x000fea0003800000 */
[----:B------:R-:W-:-:S07]  /*0150*/  MOV R6, 0x170 ;  /* 0x0000017000067802 */ /* 0x000fce0000000f00 */
[----:B------:R-:W-:Y:S05]  /*0160*/  CALL.REL.NOINC `($__internal_0_$__cuda_sm20_rcp_rn_f32_slowpath) ;  /* 0x0000000000207944 */ /* 0x000fea0003c00000 */
[----:B------:R-:W-:Y:S05]  /*0170*/  BRA `(.L_x_2) ;  /* 0x0000000000107947 */ /* 0x000fea0003800000 */
.L_x_1:
[----:B------:R-:W0:Y:S02]  /*0180*/  MUFU.RCP R3, R0 ;  /* 0x0000000000037308 */ /* 0x000e240000001000 */
[----:B0-----:R-:W-:-:S04]  /*0190*/  FFMA R2, R0, R3, -1 ;  /* 0xbf80000000027423 */ /* 0x001fc80000000003 */
[----:B------:R-:W-:-:S04]  /*01a0*/  FADD.FTZ R2, -R2, -RZ ;  /* 0x800000ff02027221 */ /* 0x000fc80000010100 */
[----:B------:R-:W-:-:S07]  /*01b0*/  FFMA R3, R3, R2, R3 ;  /* 0x0000000203037223 */ /* 0x000fce0000000003 */
.L_x_2:
[----:B------:R-:W-:Y:S05]  /*01c0*/  BSYNC.RECONVERGENT B0 ;  /* 0x0000000000007941 */ /* 0x000fea0003800200 */
.L_x_0:
[----:B------:R-:W-:Y:S01]  /*01d0*/  STG.E desc[UR4][R4.64], R3 ;  /* 0x0000000304007986 */ /* 0x000fe2000c101904 */
[----:B------:R-:W-:Y:S05]  /*01e0*/  EXIT ;  /* 0x000000000000794d */ /* 0x000fea0003800000 */
        .weak           $__internal_0_$__cuda_sm20_rcp_rn_f32_slowpath
        .type           $__internal_0_$__cuda_sm20_rcp_rn_f32_slowpath,@function
        .size           $__internal_0_$__cuda_sm20_rcp_rn_f32_slowpath,(.L_x_8 - $__internal_0_$__cuda_sm20_rcp_rn_f32_slowpath)
$__internal_0_$__cuda_sm20_rcp_rn_f32_slowpath:
[----:B------:R-:W-:Y:S01]  /*01f0*/  IMAD.SHL.U32 R2, R0, 0x2, RZ ;  /* 0x0000000200027824 */ /* 0x000fe200078e00ff */
[----:B------:R-:W-:Y:S04]  /*0200*/  BSSY.RECONVERGENT B1, `(.L_x_3) ;  /* 0x0000030000017945 */ /* 0x000fe80003800200 */
[----:B------:R-:W-:-:S04]  /*0210*/  SHF.R.U32.HI R2, RZ, 0x18, R2 ;  /* 0x00000018ff027819 */ /* 0x000fc80000011602 */
[----:B------:R-:W-:-:S13]  /*0220*/  ISETP.NE.U32.AND P0, PT, R2, RZ, PT ;  /* 0x000000ff0200720c */ /* 0x000fda0003f05070 */
[----:B------:R-:W-:Y:S05]  /*0230*/  @P0 BRA `(.L_x_4) ;  /* 0x0000000000280947 */ /* 0x000fea0003800000 */
[----:B------:R-:W-:-:S04]  /*0240*/  SHF.L.U32 R2, R0, 0x1, RZ ;  /* 0x0000000100027819 */ /* 0x000fc800000006ff */
[----:B------:R-:W-:-:S13]  /*0250*/  ISETP.NE.AND P0, PT, R2, RZ, PT ;  /* 0x000000ff0200720c */ /* 0x000fda0003f05270 */
[----:B------:R-:W-:Y:S01]  /*0260*/  @P0 FFMA R7, R0, 1.84467440737095516160e+19, RZ ;  /* 0x5f80000000070823 */ /* 0x000fe200000000ff */
[----:B------:R-:W-:Y:S08]  /*0270*/  @!P0 MUFU.RCP R3, R0 ;  /* 0x0000000000038308 */ /* 0x000ff00000001000 */
[----:B------:R-:W0:Y:S02]  /*0280*/  @P0 MUFU.RCP R2, R7 ;  /* 0x0000000700020308 */ /* 0x000e240000001000 */
[----:B0-----:R-:W-:-:S04]  /*0290*/  @P0 FFMA R8, R7, R2, -1 ;  /* 0xbf80000007080423 */ /* 0x001fc80000000002 */
[----:B------:R-:W-:-:S04]  /*02a0*/  @P0 FADD.FTZ R9, -R8, -RZ ;  /* 0x800000ff08090221 */ /* 0x000fc80000010100 */
[----:B------:R-:W-:-:S04]  /*02b0*/  @P0 FFMA R2, R2, R9, R2 ;  /* 0x0000000902020223 */ /* 0x000fc80000000002 */
[----:B------:R-:W-:Y:S01]  /*02c0*/  @P0 FFMA R3, R2, 1.84467440737095516160e+19, RZ ;  /* 0x5f80000002030823 */ /* 0x000fe200000000ff */
[----:B------:R-:W-:Y:S06]  /*02d0*/  BRA `(.L_x_5) ;  /* 0x0000000000887947 */ /* 0x000fec0003800000 */
.L_x_4:
[----:B------:R-:W-:-:S05]  /*02e0*/  VIADD R3, R2, 0xffffff03 ;  /* 0xffffff0302037836 */ /* 0x000fca0000000000 */
[----:B------:R-:W-:-:S13]  /*02f0*/  ISETP.GT.U32.AND P0, PT, R3, 0x1, PT ;  /* 0x000000010300780c */ /* 0x000fda0003f04070 */
[----:B------:R-:W-:Y:S05]  /*0300*/  @P0 BRA `(.L_x_6) ;  /* 0x0000000000780947 */ /* 0x000fea0003800000 */
[----:B------:R-:W-:Y:S01]  /*0310*/  LOP3.LUT R7, R0, 0x7fffff, RZ, 0xc0, !PT ;  /* 0x007fffff00077812 */ /* 0x000fe200078ec0ff */
[----:B------:R-:W-:-:S03]  /*0320*/  IMAD.MOV.U32 R12, RZ, RZ, 0x3 ;  /* 0x00000003ff0c7424 */ /* 0x000fc600078e00ff */
[----:B------:R-:W-:Y:S02]  /*0330*/  LOP3.LUT R7, R7, 0x3f800000, RZ, 0xfc, !PT ;  /* 0x3f80000007077812 */ /* 0x000fe400078efcff */
[----:B------:R-:W-:Y:S02]  /*0340*/  SHF.L.U32 R11, R12, R3, RZ ;  /* 0x000000030c0b7219 */ /* 0x000fe400000006ff */
[----:B------:R-:W0:Y:S02]  /*0350*/  MUFU.RCP R8, R7 ;  /* 0x0000000700087308 */ /* 0x000e240000001000 */
[----:B0-----:R-:W-:-:S04]  /*0360*/  FFMA R9, R7, R8, -1 ;  /* 0xbf80000007097423 */ /* 0x001fc80000000008 */
[----:B------:R-:W-:-:S04]  /*0370*/  FADD.FTZ R9, -R9, -RZ ;  /* 0x800000ff09097221 */ /* 0x000fc80000010100 */
[CCC-:B------:R-:W-:Y:S01]  /*0380*/  FFMA.RM R10, R8.reuse, R9.reuse, R8.reuse ;  /* 0x00000009080a7223 */ /* 0x1c0fe20000004008 */
[----:B------:R-:W-:-:S04]  /*0390*/  FFMA.RP R9, R8, R9, R8 ;  /* 0x0000000908097223 */ /* 0x000fc80000008008 */
[C---:B------:R-:W-:Y:S02]  /*03a0*/  LOP3.LUT R8, R10.reuse, 0x7fffff, RZ, 0xc0, !PT ;  /* 0x007fffff0a087812 */ /* 0x040fe400078ec0ff */
[----:B------:R-:W-:Y:S02]  /*03b0*/  FSETP.NEU.FTZ.AND P0, PT, R10, R9, PT ;  /* 0x000000090a00720b */ /* 0x000fe40003f1d000 */
[----:B------:R-:W-:Y:S02]  /*03c0*/  LOP3.LUT R8, R8, 0x800000, RZ, 0xfc, !PT ;  /* 0x0080000008087812 */ /* 0x000fe400078efcff */
[----:B------:R-:W-:Y:S02]  /*03d0*/  SEL R9, RZ, 0xffffffff, !P0 ;  /* 0xffffffffff097807 */ /* 0x000fe40004000000 */
[----:B------:R-:W-:Y:S02]  /*03e0*/  LOP3.LUT R10, R11, R8, RZ, 0xc0, !PT ;  /* 0x000000080b0a7212 */ /* 0x000fe400078ec0ff */
[----:B------:R-:W-:-:S02]  /*03f0*/  IADD3 R9, PT, PT, -R9, RZ, RZ ;  /* 0x000000ff09097210 */ /* 0x000fc40007ffe1ff */
[-C--:B------:R-:W-:Y:S02]  /*0400*/  SHF.R.U32.HI R10, RZ, R3.reuse, R10 ;  /* 0x00000003ff0a7219 */ /* 0x080fe4000001160a */
[----:B------:R-:W-:Y:S02]  /*0410*/  LOP3.LUT P1, RZ, R9, R3, R8, 0xf8, !PT ;  /* 0x0000000309ff7212 */ /* 0x000fe4000782f808 */
[C---:B------:R-:W-:Y:S02]  /*0420*/  LOP3.LUT P0, RZ, R10.reuse, 0x1, RZ, 0xc0, !PT ;  /* 0x000000010aff7812 */ /* 0x040fe4000780c0ff */
[----:B------:R-:W-:-:S04]  /*0430*/  LOP3.LUT P2, RZ, R10, 0x2, RZ, 0xc0, !PT ;  /* 0x000000020aff7812 */ /* 0x000fc8000784c0ff */
[----:B------:R-:W-:Y:S02]  /*0440*/  PLOP3.LUT P0, PT, P0, P1, P2, 0xe0, 0x0 ;  /* 0x000000000000781c */ /* 0x000fe40000703c20 */
[----:B------:R-:W-:Y:S02]  /*0450*/  LOP3.LUT P1, RZ, R0, 0x7fffff, RZ, 0xc0, !PT ;  /* 0x007fffff00ff7812 */ /* 0x000fe4000782c0ff */
[----:B------:R-:W-:-:S05]  /*0460*/  SEL R3, RZ, 0x1, !P0 ;  /* 0x00000001ff037807 */ /* 0x000fca0004000000 */
[----:B------:R-:W-:-:S05]  /*0470*/  IMAD.MOV R3, RZ, RZ, -R3 ;  /* 0x000000ffff037224 */ /* 0x000fca00078e0a03 */
[----:B------:R-:W-:Y:S01]  /*0480*/  ISETP.GE.AND P0, PT, R3, RZ, PT ;  /* 0x000000ff0300720c */ /* 0x000fe20003f06270 */
[----:B------:R-:W-:-:S05]  /*0490*/  VIADD R3, R2, 0xffffff04 ;  /* 0xffffff0402037836 */ /* 0x000fca0000000000 */
[----:B------:R-:W-:-:S07]  /*04a0*/  SHF.R.U32.HI R3, RZ, R3, R8 ;  /* 0x00000003ff037219 */ /* 0x000fce0000011608 */
[----:B------:R-:W-:-:S05]  /*04b0*/  @!P0 IADD3 R3, PT, PT, R3, 0x1, RZ ;  /* 0x0000000103038810 */ /* 0x000fca0007ffe0ff */
[----:B------:R-:W-:-:S05]  /*04c0*/  @!P1 IMAD.SHL.U32 R3, R3, 0x2, RZ ;  /* 0x0000000203039824 */ /* 0x000fca00078e00ff */
[----:B------:R-:W-:Y:S01]  /*04d0*/  LOP3.LUT R3, R3, 0x80000000, R0, 0xf8, !PT ;  /* 0x8000000003037812 */ /* 0x000fe200078ef800 */
[----:B------:R-:W-:Y:S06]  /*04e0*/  BRA `(.L_x_5) ;  /* 0x0000000000047947 */ /* 0x000fec0003800000 */
.L_x_6:
[----:B------:R0:W1:Y:S02]  /*04f0*/  MUFU.RCP R3, R0 ;  /* 0x0000000000037308 */ /* 0x0000640000001000 */
.L_x_5:
[----:B------:R-:W-:Y:S05]  /*0500*/  BSYNC.RECONVERGENT B1 ;  /* 0x0000000000017941 */ /* 0x000fea0003800200 */
.L_x_3:
[----:B------:R-:W-:-:S04]  /*0510*/  HFMA2 R7, -RZ, RZ, 0, 0 ;  /* 0x00000000ff077431 */ /* 0x000fc800000001ff */
[----:B01----:R-:W-:Y:S05]  /*0520*/  RET.REL.NODEC R6 `(_Z10nn_SigmoidPfi) ;  /* 0xfffffff806b47950 */ /* 0x003fea0003c3ffff */
.L_x_7:
[----:B------:R-:W-:-:S00]  /*0530*/  BRA `(.L_x_7) ;  /* 0xfffffffc00fc7947 */ /* 0x000fc0000383ffff */
[----:B------:R-:W-:-:S00]  /*0540*/  NOP ;  /* 0x0000000000007918 */ /* 0x000fc00000000000 */
        /* <DEDUP_REMOVED lines=11> */
.L_x_8:


//--------------------- .nv.shared.reserved.0     --------------------------
	.section	.nv.shared.reserved.0,"aw",@nobits
	.weak		__nv_reservedSMEM_offset_0_alias
	.size		__nv_reservedSMEM_offset_0_alias, 0, 64
	.other		__nv_reservedSMEM_offset_0_alias,@"STO_CUDA_RESERVED_SHARED STV_DEFAULT"
__nv_reservedSMEM_offset_0_alias:
	.zero		0
	.zero		64


//--------------------- .nv.constant0._Z10nn_SigmoidPfi --------------------------
	.section	.nv.constant0._Z10nn_SigmoidPfi,"a",@progbits
	.sectionflags	@""
	.align	4
.nv.constant0._Z10nn_SigmoidPfi:
	.zero		908


//--------------------- SYMBOLS --------------------------

	.type		.nv.reservedSmem.offset0,@object
	.size		.nv.reservedSmem.offset0,0x4
